//
// Generated by NVIDIA NVVM Compiler
//
// Compiler Build ID: CL-36424714
// Cuda compilation tools, release 13.0, V13.0.88
// Based on NVVM 20.0.0
//

.version 9.0
.target sm_100
.address_size 64

	// .globl	_Z16multiplyConstantPiS_
.const .align 4 .u32 factor;

.visible .entry _Z16multiplyConstantPiS_(
	.param .u64 .ptr .align 1 _Z16multiplyConstantPiS__param_0,
	.param .u64 .ptr .align 1 _Z16multiplyConstantPiS__param_1
)
{
	.reg .pred 	%p<2>;
	.reg .b32 	%r<5>;
	.reg .b64 	%rd<8>;

	ld.param.u64 	%rd1, [_Z16multiplyConstantPiS__param_0];
	ld.param.u64 	%rd2, [_Z16multiplyConstantPiS__param_1];
	mov.u32 	%r1, %tid.x;
	setp.gt.u32 	%p1, %r1, 17;
	@%p1 bra 	$L__BB0_2;
	cvta.to.global.u64 	%rd3, %rd2;
	cvta.to.global.u64 	%rd4, %rd1;
	mul.wide.u32 	%rd5, %r1, 4;
	add.s64 	%rd6, %rd3, %rd5;
	ld.global.u32 	%r2, [%rd6];
	ld.const.u32 	%r3, [factor];
	mul.lo.s32 	%r4, %r3, %r2;
	add.s64 	%rd7, %rd4, %rd5;
	st.global.u32 	[%rd7], %r4;
$L__BB0_2:
	ret;

}


// ===== COMPILED SASS (sm_100) =====

	.target	sm_100

	.elftype	@"ET_EXEC"


//--------------------- .note.nv.tkinfo           --------------------------
	.section	.note.nv.tkinfo,"",@"SHT_NOTE"
	.sectionflags	@"SHF_NOTE_NV_TKINFO"
	.tkinfo
        /*0018*/ 	.word	0x00000002
        /*0030*/ 	.string	""
        /*0030*/ 	.string	"ptxas"
        /*0030*/ 	.string	"Cuda compilation tools, release 13.0, V13.0.88"
        /*0030*/ 	.string	"Build cuda_13.0.r13.0/compiler.36424714_0"
        /*0030*/ 	.string	"-arch sm_100 -m 64 "



//--------------------- .note.nv.cuinfo           --------------------------
	.section	.note.nv.cuinfo,"",@"SHT_NOTE"
	.sectionflags	@"SHF_NOTE_NV_CUINFO"
        /*0018*/ 	.short	0x0002
        /*001a*/ 	.short	0x0064
        /*001c*/ 	.short	0x0082
	.zero		2


//--------------------- .nv.info                  --------------------------
	.section	.nv.info,"",@"SHT_CUDA_INFO"
	.align	4


	//----- nvinfo : EIATTR_REGCOUNT
	.align		4
        /*0000*/ 	.byte	0x04, 0x2f
        /*0002*/ 	.short	(.L_2 - .L_1)
	.align		4
.L_1:
        /*0004*/ 	.word	index@(_Z16multiplyConstantPiS_)
        /*0008*/ 	.word	0x0000000a


	//----- nvinfo : EIATTR_FRAME_SIZE
	.align		4
.L_2:
        /*000c*/ 	.byte	0x04, 0x11
        /*000e*/ 	.short	(.L_4 - .L_3)
	.align		4
.L_3:
        /*0010*/ 	.word	index@(_Z16multiplyConstantPiS_)
        /*0014*/ 	.word	0x00000000


	//----- nvinfo : EIATTR_MIN_STACK_SIZE
	.align		4
.L_4:
        /*0018*/ 	.byte	0x04, 0x12
        /*001a*/ 	.short	(.L_6 - .L_5)
	.align		4
.L_5:
        /*001c*/ 	.word	index@(_Z16multiplyConstantPiS_)
        /*0020*/ 	.word	0x00000000
.L_6:


//--------------------- .nv.compat                --------------------------
	.section	.nv.compat,"",@"SHT_CUDA_COMPAT_INFO"
	.align	4
        /*0000*/ 	.byte	0x02, 0x09, 0x00, 0x00, 0x02, 0x02, 0x01, 0x00, 0x02, 0x05, 0x05, 0x00, 0x03, 0x07, 0x01, 0x01
        /*0010*/ 	.byte	0x02, 0x03, 0x00, 0x00, 0x02, 0x06, 0x01, 0x00, 0x04, 0x0b, 0x08, 0x00, 0x09, 0x00, 0x00, 0x00
        /*0020*/ 	.byte	0x00, 0x00, 0x00, 0x00


//--------------------- .nv.info._Z16multiplyConstantPiS_ --------------------------
	.section	.nv.info._Z16multiplyConstantPiS_,"",@"SHT_CUDA_INFO"
	.sectionflags	@""
	.align	4


	//----- nvinfo : EIATTR_CUDA_API_VERSION
	.align		4
        /*0000*/ 	.byte	0x04, 0x37
        /*0002*/ 	.short	(.L_8 - .L_7)
.L_7:
        /*0004*/ 	.word	0x00000082


	//----- nvinfo : EIATTR_KPARAM_INFO
	.align		4
.L_8:
        /*0008*/ 	.byte	0x04, 0x17
        /*000a*/ 	.short	(.L_10 - .L_9)
.L_9:
        /*000c*/ 	.word	0x00000000
        /*0010*/ 	.short	0x0001
        /*0012*/ 	.short	0x0008
        /*0014*/ 	.byte	0x00, 0xf5, 0x21, 0x00


	//----- nvinfo : EIATTR_KPARAM_INFO
	.align		4
.L_10:
        /*0018*/ 	.byte	0x04, 0x17
        /*001a*/ 	.short	(.L_12 - .L_11)
.L_11:
        /*001c*/ 	.word	0x00000000
        /*0020*/ 	.short	0x0000
        /*0022*/ 	.short	0x0000
        /*0024*/ 	.byte	0x00, 0xf5, 0x21, 0x00


	//----- nvinfo : EIATTR_SPARSE_MMA_MASK
	.align		4
.L_12:
        /*0028*/ 	.byte	0x03, 0x50
        /*002a*/ 	.short	0x0000


	//----- nvinfo : EIATTR_MAXREG_COUNT
	.align		4
        /*002c*/ 	.byte	0x03, 0x1b
        /*002e*/ 	.short	0x00ff


	//----- nvinfo : EIATTR_MERCURY_ISA_VERSION
	.align		4
        /*0030*/ 	.byte	0x03, 0x5f
        /*0032*/ 	.short	0x0101


	//----- nvinfo : EIATTR_VRC_CTA_INIT_COUNT
	.align		4
        /*0034*/ 	.byte	0x02, 0x4a
	.zero		1
	.zero		1


	//----- nvinfo : EIATTR_EXIT_INSTR_OFFSETS
	.align		4
        /*0038*/ 	.byte	0x04, 0x1c
        /*003a*/ 	.short	(.L_14 - .L_13)


	//   ....[0]....
.L_13:
        /*003c*/ 	.word	0x00000030


	//   ....[1]....
        /*0040*/ 	.word	0x000000d0


	//----- nvinfo : EIATTR_CBANK_PARAM_SIZE
	.align		4
.L_14:
        /*0044*/ 	.byte	0x03, 0x19
        /*0046*/ 	.short	0x0010


	//----- nvinfo : EIATTR_PARAM_CBANK
	.align		4
        /*0048*/ 	.byte	0x04, 0x0a
        /*004a*/ 	.short	(.L_16 - .L_15)
	.align		4
.L_15:
        /*004c*/ 	.word	index@(.nv.constant0._Z16multiplyConstantPiS_)
        /*0050*/ 	.short	0x0380
        /*0052*/ 	.short	0x0010


	//----- nvinfo : EIATTR_SW_WAR
	.align		4
.L_16:
        /*0054*/ 	.byte	0x04, 0x36
        /*0056*/ 	.short	(.L_18 - .L_17)
.L_17:
        /*0058*/ 	.word	0x00000008
.L_18:


//--------------------- .nv.callgraph             --------------------------
	.section	.nv.callgraph,"",@"SHT_CUDA_CALLGRAPH"
	.align	4
	.sectionentsize	8
	.align		4
        /*0000*/ 	.word	0x00000000
	.align		4
        /*0004*/ 	.word	0xffffffff
	.align		4
        /*0008*/ 	.word	0x00000000
	.align		4
        /*000c*/ 	.word	0xfffffffe
	.align		4
        /*0010*/ 	.word	0x00000000
	.align		4
        /*0014*/ 	.word	0xfffffffd
	.align		4
        /*0018*/ 	.word	0x00000000
	.align		4
        /*001c*/ 	.word	0xfffffffc


//--------------------- .nv.constant3             --------------------------
	.section	.nv.constant3,"a",@progbits
	.align	4
.nv.constant3:
	.type		factor,@object
	.size		factor,(.L_0 - factor)
factor:
	.zero		4
.L_0:


//--------------------- .text._Z16multiplyConstantPiS_ --------------------------
	.section	.text._Z16multiplyConstantPiS_,"ax",@progbits
	.align	128
        .global         _Z16multiplyConstantPiS_
        .type           _Z16multiplyConstantPiS_,@function
        .size           _Z16multiplyConstantPiS_,(.L_x_1 - _Z16multiplyConstantPiS_)
        .other          _Z16multiplyConstantPiS_,@"STO_CUDA_ENTRY STV_DEFAULT"
_Z16multiplyConstantPiS_:
.text._Z16multiplyConstantPiS_:
[----:B------:R-:W-:Y:S01]  /*0000*/  LDC R1, c[0x0][0x37c] ;  /* 0x0000df00ff017b82 */ /* 0x000fe20000000800 */
[----:B------:R-:W0:Y:S02]  /*0010*/  S2R R7, SR_TID.X ;  /* 0x0000000000077919 */ /* 0x000e240000002100 */
[----:B0-----:R-:W-:-:S13]  /*0020*/  ISETP.GT.U32.AND P0, PT, R7, 0x11, PT ;  /* 0x000000110700780c */ /* 0x001fda0003f04070 */
[----:B------:R-:W-:Y:S05]  /*0030*/  @P0 EXIT ;  /* 0x000000000000094d */ /* 0x000fea0003800000 */
[----:B------:R-:W0:Y:S01]  /*0040*/  LDC.64 R2, c[0x0][0x388] ;  /* 0x0000e200ff027b82 */ /* 0x000e220000000a00 */
[----:B------:R-:W1:Y:S01]  /*0050*/  LDCU.64 UR4, c[0x0][0x358] ;  /* 0x00006b00ff0477ac */ /* 0x000e620008000a00 */
[----:B------:R-:W2:Y:S06]  /*0060*/  LDCU UR6, c[0x3][URZ] ;  /* 0x00c00000ff0677ac */ /* 0x000eac0008000800 */
[----:B------:R-:W3:Y:S01]  /*0070*/  LDC.64 R4, c[0x0][0x380] ;  /* 0x0000e000ff047b82 */ /* 0x000ee20000000a00 */
[----:B0-----:R-:W-:-:S06]  /*0080*/  IMAD.WIDE.U32 R2, R7, 0x4, R2 ;  /* 0x0000000407027825 */ /* 0x001fcc00078e0002 */
[----:B-1----:R-:W2:Y:S01]  /*0090*/  LDG.E R2, desc[UR4][R2.64] ;  /* 0x0000000402027981 */ /* 0x002ea2000c1e1900 */
[----:B---3--:R-:W-:-:S04]  /*00a0*/  IMAD.WIDE.U32 R4, R7, 0x4, R4 ;  /* 0x0000000407047825 */ /* 0x008fc800078e0004 */
[----:B--2---:R-:W-:-:S05]  /*00b0*/  IMAD R7, R2, UR6, RZ ;  /* 0x0000000602077c24 */ /* 0x004fca000f8e02ff */
[----:B------:R-:W-:Y:S01]  /*00c0*/  STG.E desc[UR4][R4.64], R7 ;  /* 0x0000000704007986 */ /* 0x000fe2000c101904 */
[----:B------:R-:W-:Y:S05]  /*00d0*/  EXIT ;  /* 0x000000000000794d */ /* 0x000fea0003800000 */
.L_x_0:
[----:B------:R-:W-:-:S00]  /*00e0*/  BRA `(.L_x_0) ;  /* 0xfffffffc00fc7947 */ /* 0x000fc0000383ffff */
[----:B------:R-:W-:-:S00]  /*00f0*/  NOP ;  /* 0x0000000000007918 */ /* 0x000fc00000000000 */
        /* <DEDUP_REMOVED lines=8> */
.L_x_1:


//--------------------- .nv.shared.reserved.0     --------------------------
	.section	.nv.shared.reserved.0,"aw",@nobits
	.weak		__nv_reservedSMEM_offset_0_alias
	.size		__nv_reservedSMEM_offset_0_alias, 0, 64
	.other		__nv_reservedSMEM_offset_0_alias,@"STO_CUDA_RESERVED_SHARED STV_DEFAULT"
__nv_reservedSMEM_offset_0_alias:
	.zero		0
	.zero		64


//--------------------- .nv.constant0._Z16multiplyConstantPiS_ --------------------------
	.section	.nv.constant0._Z16multiplyConstantPiS_,"a",@progbits
	.sectionflags	@""
	.align	4
.nv.constant0._Z16multiplyConstantPiS_:
	.zero		912


//--------------------- SYMBOLS --------------------------

	.type		.nv.reservedSmem.offset0,@object
	.size		.nv.reservedSmem.offset0,0x4
